//
// Generated by NVIDIA NVVM Compiler
//
// Compiler Build ID: CL-36424714
// Cuda compilation tools, release 13.0, V13.0.88
// Based on NVVM 20.0.0
//

.version 9.0
.target sm_100
.address_size 64

	// .globl	_Z26analyze_ab_patterns_kernelPKhiPiS1_
// _ZZ26analyze_ab_patterns_kernelPKhiPiS1_E6s_bits has been demoted
// _ZZ26analyze_ab_patterns_kernelPKhiPiS1_E6s_zero has been demoted

.visible .entry _Z26analyze_ab_patterns_kernelPKhiPiS1_(
	.param .u64 .ptr .align 1 _Z26analyze_ab_patterns_kernelPKhiPiS1__param_0,
	.param .u32 _Z26analyze_ab_patterns_kernelPKhiPiS1__param_1,
	.param .u64 .ptr .align 1 _Z26analyze_ab_patterns_kernelPKhiPiS1__param_2,
	.param .u64 .ptr .align 1 _Z26analyze_ab_patterns_kernelPKhiPiS1__param_3
)
{
	.reg .pred 	%p<13>;
	.reg .b32 	%r<75>;
	.reg .b64 	%rd<9>;
	// demoted variable
	.shared .align 4 .b8 _ZZ26analyze_ab_patterns_kernelPKhiPiS1_E6s_bits[1024];
	// demoted variable
	.shared .align 4 .b8 _ZZ26analyze_ab_patterns_kernelPKhiPiS1_E6s_zero[1024];
	ld.param.u64 	%rd2, [_Z26analyze_ab_patterns_kernelPKhiPiS1__param_0];
	ld.param.u32 	%r11, [_Z26analyze_ab_patterns_kernelPKhiPiS1__param_1];
	ld.param.u64 	%rd3, [_Z26analyze_ab_patterns_kernelPKhiPiS1__param_2];
	ld.param.u64 	%rd4, [_Z26analyze_ab_patterns_kernelPKhiPiS1__param_3];
	mov.u32 	%r1, %tid.x;
	shl.b32 	%r12, %r1, 2;
	mov.u32 	%r13, _ZZ26analyze_ab_patterns_kernelPKhiPiS1_E6s_bits;
	add.s32 	%r2, %r13, %r12;
	mov.b32 	%r14, 0;
	st.shared.u32 	[%r2], %r14;
	mov.u32 	%r15, _ZZ26analyze_ab_patterns_kernelPKhiPiS1_E6s_zero;
	add.s32 	%r3, %r15, %r12;
	st.shared.u32 	[%r3], %r14;
	setp.ge.s32 	%p1, %r1, %r11;
	@%p1 bra 	$L__BB0_4;
	mov.u32 	%r4, %ntid.x;
	cvta.to.global.u64 	%rd1, %rd2;
	mov.b32 	%r72, 0;
	mov.u32 	%r73, %r72;
	mov.u32 	%r74, %r1;
$L__BB0_2:
	cvt.s64.s32 	%rd5, %r74;
	add.s64 	%rd6, %rd1, %rd5;
	ld.global.u8 	%r17, [%rd6];
	setp.eq.s32 	%p2, %r17, 0;
	popc.b32 	%r18, %r17;
	add.s32 	%r73, %r73, %r18;
	selp.u32 	%r19, 1, 0, %p2;
	add.s32 	%r72, %r72, %r19;
	add.s32 	%r74, %r74, %r4;
	setp.lt.s32 	%p3, %r74, %r11;
	@%p3 bra 	$L__BB0_2;
	st.shared.u32 	[%r2], %r73;
	st.shared.u32 	[%r3], %r72;
$L__BB0_4:
	bar.sync 	0;
	setp.gt.u32 	%p4, %r1, 127;
	@%p4 bra 	$L__BB0_6;
	ld.shared.u32 	%r20, [%r2+512];
	ld.shared.u32 	%r21, [%r2];
	add.s32 	%r22, %r21, %r20;
	st.shared.u32 	[%r2], %r22;
	ld.shared.u32 	%r23, [%r3+512];
	ld.shared.u32 	%r24, [%r3];
	add.s32 	%r25, %r24, %r23;
	st.shared.u32 	[%r3], %r25;
$L__BB0_6:
	bar.sync 	0;
	setp.gt.u32 	%p5, %r1, 63;
	@%p5 bra 	$L__BB0_8;
	ld.shared.u32 	%r26, [%r2+256];
	ld.shared.u32 	%r27, [%r2];
	add.s32 	%r28, %r27, %r26;
	st.shared.u32 	[%r2], %r28;
	ld.shared.u32 	%r29, [%r3+256];
	ld.shared.u32 	%r30, [%r3];
	add.s32 	%r31, %r30, %r29;
	st.shared.u32 	[%r3], %r31;
$L__BB0_8:
	bar.sync 	0;
	setp.gt.u32 	%p6, %r1, 31;
	@%p6 bra 	$L__BB0_10;
	ld.shared.u32 	%r32, [%r2+128];
	ld.shared.u32 	%r33, [%r2];
	add.s32 	%r34, %r33, %r32;
	st.shared.u32 	[%r2], %r34;
	ld.shared.u32 	%r35, [%r3+128];
	ld.shared.u32 	%r36, [%r3];
	add.s32 	%r37, %r36, %r35;
	st.shared.u32 	[%r3], %r37;
$L__BB0_10:
	bar.sync 	0;
	setp.gt.u32 	%p7, %r1, 15;
	@%p7 bra 	$L__BB0_12;
	ld.shared.u32 	%r38, [%r2+64];
	ld.shared.u32 	%r39, [%r2];
	add.s32 	%r40, %r39, %r38;
	st.shared.u32 	[%r2], %r40;
	ld.shared.u32 	%r41, [%r3+64];
	ld.shared.u32 	%r42, [%r3];
	add.s32 	%r43, %r42, %r41;
	st.shared.u32 	[%r3], %r43;
$L__BB0_12:
	bar.sync 	0;
	setp.gt.u32 	%p8, %r1, 7;
	@%p8 bra 	$L__BB0_14;
	ld.shared.u32 	%r44, [%r2+32];
	ld.shared.u32 	%r45, [%r2];
	add.s32 	%r46, %r45, %r44;
	st.shared.u32 	[%r2], %r46;
	ld.shared.u32 	%r47, [%r3+32];
	ld.shared.u32 	%r48, [%r3];
	add.s32 	%r49, %r48, %r47;
	st.shared.u32 	[%r3], %r49;
$L__BB0_14:
	bar.sync 	0;
	setp.gt.u32 	%p9, %r1, 3;
	@%p9 bra 	$L__BB0_16;
	ld.shared.u32 	%r50, [%r2+16];
	ld.shared.u32 	%r51, [%r2];
	add.s32 	%r52, %r51, %r50;
	st.shared.u32 	[%r2], %r52;
	ld.shared.u32 	%r53, [%r3+16];
	ld.shared.u32 	%r54, [%r3];
	add.s32 	%r55, %r54, %r53;
	st.shared.u32 	[%r3], %r55;
$L__BB0_16:
	bar.sync 	0;
	setp.gt.u32 	%p10, %r1, 1;
	@%p10 bra 	$L__BB0_18;
	ld.shared.u32 	%r56, [%r2+8];
	ld.shared.u32 	%r57, [%r2];
	add.s32 	%r58, %r57, %r56;
	st.shared.u32 	[%r2], %r58;
	ld.shared.u32 	%r59, [%r3+8];
	ld.shared.u32 	%r60, [%r3];
	add.s32 	%r61, %r60, %r59;
	st.shared.u32 	[%r3], %r61;
$L__BB0_18:
	bar.sync 	0;
	setp.ne.s32 	%p11, %r1, 0;
	@%p11 bra 	$L__BB0_20;
	ld.shared.u32 	%r62, [_ZZ26analyze_ab_patterns_kernelPKhiPiS1_E6s_bits+4];
	ld.shared.u32 	%r63, [%r2];
	add.s32 	%r64, %r63, %r62;
	st.shared.u32 	[%r2], %r64;
	ld.shared.u32 	%r65, [_ZZ26analyze_ab_patterns_kernelPKhiPiS1_E6s_zero+4];
	ld.shared.u32 	%r66, [%r3];
	add.s32 	%r67, %r66, %r65;
	st.shared.u32 	[%r3], %r67;
$L__BB0_20:
	setp.ne.s32 	%p12, %r1, 0;
	bar.sync 	0;
	@%p12 bra 	$L__BB0_22;
	ld.shared.u32 	%r68, [_ZZ26analyze_ab_patterns_kernelPKhiPiS1_E6s_bits];
	cvta.to.global.u64 	%rd7, %rd3;
	atom.global.add.u32 	%r69, [%rd7], %r68;
	ld.shared.u32 	%r70, [_ZZ26analyze_ab_patterns_kernelPKhiPiS1_E6s_zero];
	cvta.to.global.u64 	%rd8, %rd4;
	atom.global.add.u32 	%r71, [%rd8], %r70;
$L__BB0_22:
	ret;

}


// ===== COMPILED SASS (sm_100) =====

	.target	sm_100

	.elftype	@"ET_EXEC"


//--------------------- .note.nv.tkinfo           --------------------------
	.section	.note.nv.tkinfo,"",@"SHT_NOTE"
	.sectionflags	@"SHF_NOTE_NV_TKINFO"
	.tkinfo
        /*0018*/ 	.word	0x00000002
        /*0030*/ 	.string	""
        /*0030*/ 	.string	"ptxas"
        /*0030*/ 	.string	"Cuda compilation tools, release 13.0, V13.0.88"
        /*0030*/ 	.string	"Build cuda_13.0.r13.0/compiler.36424714_0"
        /*0030*/ 	.string	"-arch sm_100 -m 64 "



//--------------------- .note.nv.cuinfo           --------------------------
	.section	.note.nv.cuinfo,"",@"SHT_NOTE"
	.sectionflags	@"SHF_NOTE_NV_CUINFO"
        /*0018*/ 	.short	0x0002
        /*001a*/ 	.short	0x0064
        /*001c*/ 	.short	0x0082
	.zero		2


//--------------------- .nv.info                  --------------------------
	.section	.nv.info,"",@"SHT_CUDA_INFO"
	.align	4


	//----- nvinfo : EIATTR_REGCOUNT
	.align		4
        /*0000*/ 	.byte	0x04, 0x2f
        /*0002*/ 	.short	(.L_1 - .L_0)
	.align		4
.L_0:
        /*0004*/ 	.word	index@(_Z26analyze_ab_patterns_kernelPKhiPiS1_)
        /*0008*/ 	.word	0x0000000e


	//----- nvinfo : EIATTR_FRAME_SIZE
	.align		4
.L_1:
        /*000c*/ 	.byte	0x04, 0x11
        /*000e*/ 	.short	(.L_3 - .L_2)
	.align		4
.L_2:
        /*0010*/ 	.word	index@(_Z26analyze_ab_patterns_kernelPKhiPiS1_)
        /*0014*/ 	.word	0x00000000


	//----- nvinfo : EIATTR_MIN_STACK_SIZE
	.align		4
.L_3:
        /*0018*/ 	.byte	0x04, 0x12
        /*001a*/ 	.short	(.L_5 - .L_4)
	.align		4
.L_4:
        /*001c*/ 	.word	index@(_Z26analyze_ab_patterns_kernelPKhiPiS1_)
        /*0020*/ 	.word	0x00000000
.L_5:


//--------------------- .nv.compat                --------------------------
	.section	.nv.compat,"",@"SHT_CUDA_COMPAT_INFO"
	.align	4
        /*0000*/ 	.byte	0x02, 0x09, 0x00, 0x00, 0x02, 0x02, 0x01, 0x00, 0x02, 0x05, 0x05, 0x00, 0x03, 0x07, 0x01, 0x01
        /*0010*/ 	.byte	0x02, 0x03, 0x00, 0x00, 0x02, 0x06, 0x01, 0x00, 0x04, 0x0b, 0x08, 0x00, 0x09, 0x00, 0x00, 0x00
        /*0020*/ 	.byte	0x00, 0x00, 0x00, 0x00


//--------------------- .nv.info._Z26analyze_ab_patterns_kernelPKhiPiS1_ --------------------------
	.section	.nv.info._Z26analyze_ab_patterns_kernelPKhiPiS1_,"",@"SHT_CUDA_INFO"
	.sectionflags	@""
	.align	4


	//----- nvinfo : EIATTR_CUDA_API_VERSION
	.align		4
        /*0000*/ 	.byte	0x04, 0x37
        /*0002*/ 	.short	(.L_7 - .L_6)
.L_6:
        /*0004*/ 	.word	0x00000082


	//----- nvinfo : EIATTR_KPARAM_INFO
	.align		4
.L_7:
        /*0008*/ 	.byte	0x04, 0x17
        /*000a*/ 	.short	(.L_9 - .L_8)
.L_8:
        /*000c*/ 	.word	0x00000000
        /*0010*/ 	.short	0x0003
        /*0012*/ 	.short	0x0018
        /*0014*/ 	.byte	0x00, 0xf5, 0x21, 0x00


	//----- nvinfo : EIATTR_KPARAM_INFO
	.align		4
.L_9:
        /*0018*/ 	.byte	0x04, 0x17
        /*001a*/ 	.short	(.L_11 - .L_10)
.L_10:
        /*001c*/ 	.word	0x00000000
        /*0020*/ 	.short	0x0002
        /*0022*/ 	.short	0x0010
        /*0024*/ 	.byte	0x00, 0xf5, 0x21, 0x00


	//----- nvinfo : EIATTR_KPARAM_INFO
	.align		4
.L_11:
        /*0028*/ 	.byte	0x04, 0x17
        /*002a*/ 	.short	(.L_13 - .L_12)
.L_12:
        /*002c*/ 	.word	0x00000000
        /*0030*/ 	.short	0x0001
        /*0032*/ 	.short	0x0008
        /*0034*/ 	.byte	0x00, 0xf0, 0x11, 0x00


	//----- nvinfo : EIATTR_KPARAM_INFO
	.align		4
.L_13:
        /*0038*/ 	.byte	0x04, 0x17
        /*003a*/ 	.short	(.L_15 - .L_14)
.L_14:
        /*003c*/ 	.word	0x00000000
        /*0040*/ 	.short	0x0000
        /*0042*/ 	.short	0x0000
        /*0044*/ 	.byte	0x00, 0xf5, 0x21, 0x00


	//----- nvinfo : EIATTR_SPARSE_MMA_MASK
	.align		4
.L_15:
        /*0048*/ 	.byte	0x03, 0x50
        /*004a*/ 	.short	0x0000


	//----- nvinfo : EIATTR_MAXREG_COUNT
	.align		4
        /*004c*/ 	.byte	0x03, 0x1b
        /*004e*/ 	.short	0x00ff


	//----- nvinfo : EIATTR_NUM_BARRIERS
	.align		4
        /*0050*/ 	.byte	0x02, 0x4c
        /*0052*/ 	.byte	0x01
	.zero		1


	//----- nvinfo : EIATTR_MERCURY_ISA_VERSION
	.align		4
        /*0054*/ 	.byte	0x03, 0x5f
        /*0056*/ 	.short	0x0101


	//----- nvinfo : EIATTR_VRC_CTA_INIT_COUNT
	.align		4
        /*0058*/ 	.byte	0x02, 0x4a
	.zero		1
	.zero		1


	//----- nvinfo : EIATTR_EXIT_INSTR_OFFSETS
	.align		4
        /*005c*/ 	.byte	0x04, 0x1c
        /*005e*/ 	.short	(.L_17 - .L_16)


	//   ....[0]....
.L_16:
        /*0060*/ 	.word	0x00000770


	//   ....[1]....
        /*0064*/ 	.word	0x000007e0


	//----- nvinfo : EIATTR_CRS_STACK_SIZE
	.align		4
.L_17:
        /*0068*/ 	.byte	0x04, 0x1e
        /*006a*/ 	.short	(.L_19 - .L_18)
.L_18:
        /*006c*/ 	.word	0x00000000


	//----- nvinfo : EIATTR_CBANK_PARAM_SIZE
	.align		4
.L_19:
        /*0070*/ 	.byte	0x03, 0x19
        /*0072*/ 	.short	0x0020


	//----- nvinfo : EIATTR_PARAM_CBANK
	.align		4
        /*0074*/ 	.byte	0x04, 0x0a
        /*0076*/ 	.short	(.L_21 - .L_20)
	.align		4
.L_20:
        /*0078*/ 	.word	index@(.nv.constant0._Z26analyze_ab_patterns_kernelPKhiPiS1_)
        /*007c*/ 	.short	0x0380
        /*007e*/ 	.short	0x0020


	//----- nvinfo : EIATTR_SW_WAR
	.align		4
.L_21:
        /*0080*/ 	.byte	0x04, 0x36
        /*0082*/ 	.short	(.L_23 - .L_22)
.L_22:
        /*0084*/ 	.word	0x00000008
.L_23:


//--------------------- .nv.callgraph             --------------------------
	.section	.nv.callgraph,"",@"SHT_CUDA_CALLGRAPH"
	.align	4
	.sectionentsize	8
	.align		4
        /*0000*/ 	.word	0x00000000
	.align		4
        /*0004*/ 	.word	0xffffffff
	.align		4
        /*0008*/ 	.word	0x00000000
	.align		4
        /*000c*/ 	.word	0xfffffffe
	.align		4
        /*0010*/ 	.word	0x00000000
	.align		4
        /*0014*/ 	.word	0xfffffffd
	.align		4
        /*0018*/ 	.word	0x00000000
	.align		4
        /*001c*/ 	.word	0xfffffffc


//--------------------- .text._Z26analyze_ab_patterns_kernelPKhiPiS1_ --------------------------
	.section	.text._Z26analyze_ab_patterns_kernelPKhiPiS1_,"ax",@progbits
	.align	128
        .global         _Z26analyze_ab_patterns_kernelPKhiPiS1_
        .type           _Z26analyze_ab_patterns_kernelPKhiPiS1_,@function
        .size           _Z26analyze_ab_patterns_kernelPKhiPiS1_,(.L_x_5 - _Z26analyze_ab_patterns_kernelPKhiPiS1_)
        .other          _Z26analyze_ab_patterns_kernelPKhiPiS1_,@"STO_CUDA_ENTRY STV_DEFAULT"
_Z26analyze_ab_patterns_kernelPKhiPiS1_:
.text._Z26analyze_ab_patterns_kernelPKhiPiS1_:
[----:B------:R-:W-:Y:S01]  /*0000*/  LDC R1, c[0x0][0x37c] ;  /* 0x0000df00ff017b82 */ /* 0x000fe20000000800 */
[----:B------:R-:W0:Y:S07]  /*0010*/  S2R R3, SR_TID.X ;  /* 0x0000000000037919 */ /* 0x000e2e0000002100 */
[----:B------:R-:W1:Y:S01]  /*0020*/  S2UR UR6, SR_CgaCtaId ;  /* 0x00000000000679c3 */ /* 0x000e620000008800 */
[----:B------:R-:W-:Y:S01]  /*0030*/  UMOV UR4, 0x400 ;  /* 0x0000040000047882 */ /* 0x000fe20000000000 */
[----:B------:R-:W2:Y:S01]  /*0040*/  LDCU UR8, c[0x0][0x388] ;  /* 0x00007100ff0877ac */ /* 0x000ea20008000800 */
[----:B------:R-:W-:Y:S01]  /*0050*/  BSSY.RECONVERGENT B0, `(.L_x_0) ;  /* 0x0000020000007945 */ /* 0x000fe20003800200 */
[----:B------:R-:W-:Y:S01]  /*0060*/  UIADD3 UR5, UPT, UPT, UR4, 0x400, URZ ;  /* 0x0000040004057890 */ /* 0x000fe2000fffe0ff */
[----:B------:R-:W3:Y:S01]  /*0070*/  LDCU.64 UR10, c[0x0][0x380] ;  /* 0x00007000ff0a77ac */ /* 0x000ee20008000a00 */
[----:B-1----:R-:W-:-:S02]  /*0080*/  ULEA UR4, UR6, UR4, 0x18 ;  /* 0x0000000406047291 */ /* 0x002fc4000f8ec0ff */
[----:B------:R-:W-:Y:S01]  /*0090*/  ULEA UR5, UR6, UR5, 0x18 ;  /* 0x0000000506057291 */ /* 0x000fe2000f8ec0ff */
[----:B------:R-:W1:Y:S03]  /*00a0*/  LDCU.64 UR6, c[0x0][0x358] ;  /* 0x00006b00ff0677ac */ /* 0x000e660008000a00 */
[C---:B0-----:R-:W-:Y:S02]  /*00b0*/  LEA R2, R3.reuse, UR4, 0x2 ;  /* 0x0000000403027c11 */ /* 0x041fe4000f8e10ff */
[C---:B------:R-:W-:Y:S02]  /*00c0*/  LEA R0, R3.reuse, UR5, 0x2 ;  /* 0x0000000503007c11 */ /* 0x040fe4000f8e10ff */
[----:B--2---:R-:W-:Y:S01]  /*00d0*/  ISETP.GE.AND P0, PT, R3, UR8, PT ;  /* 0x0000000803007c0c */ /* 0x004fe2000bf06270 */
[----:B------:R0:W-:Y:S04]  /*00e0*/  STS [R2], RZ ;  /* 0x000000ff02007388 */ /* 0x0001e80000000800 */
[----:B------:R0:W-:Y:S08]  /*00f0*/  STS [R0], RZ ;  /* 0x000000ff00007388 */ /* 0x0001f00000000800 */
[----:B01-3--:R-:W-:Y:S05]  /*0100*/  @P0 BRA `(.L_x_1) ;  /* 0x0000000000500947 */ /* 0x00bfea0003800000 */
[----:B------:R-:W0:Y:S01]  /*0110*/  LDC R11, c[0x0][0x360] ;  /* 0x0000d800ff0b7b82 */ /* 0x000e220000000800 */
[----:B------:R-:W-:Y:S01]  /*0120*/  BSSY.RECONVERGENT B1, `(.L_x_2) ;  /* 0x0000010000017945 */ /* 0x000fe20003800200 */
[----:B------:R-:W-:Y:S02]  /*0130*/  IMAD.MOV.U32 R7, RZ, RZ, RZ ;  /* 0x000000ffff077224 */ /* 0x000fe400078e00ff */
[----:B------:R-:W-:Y:S02]  /*0140*/  IMAD.MOV.U32 R9, RZ, RZ, RZ ;  /* 0x000000ffff097224 */ /* 0x000fe400078e00ff */
[----:B------:R-:W-:-:S07]  /*0150*/  IMAD.MOV.U32 R6, RZ, RZ, R3 ;  /* 0x000000ffff067224 */ /* 0x000fce00078e0003 */
.L_x_3:
[----:B------:R-:W-:-:S04]  /*0160*/  IADD3 R4, P0, PT, R6, UR10, RZ ;  /* 0x0000000a06047c10 */ /* 0x000fc8000ff1e0ff */
[----:B------:R-:W-:-:S05]  /*0170*/  LEA.HI.X.SX32 R5, R6, UR11, 0x1, P0 ;  /* 0x0000000b06057c11 */ /* 0x000fca00080f0eff */
[----:B------:R-:W2:Y:S01]  /*0180*/  LDG.E.U8 R4, desc[UR6][R4.64] ;  /* 0x0000000604047981 */ /* 0x000ea2000c1e1100 */
[----:B0-----:R-:W-:Y:S01]  /*0190*/  IMAD.IADD R6, R11, 0x1, R6 ;  /* 0x000000010b067824 */ /* 0x001fe200078e0206 */
[----:B------:R-:W-:-:S04]  /*01a0*/  IADD3 R10, PT, PT, R7, 0x1, RZ ;  /* 0x00000001070a7810 */ /* 0x000fc80007ffe0ff */
[----:B------:R-:W-:Y:S02]  /*01b0*/  ISETP.GE.AND P1, PT, R6, UR8, PT ;  /* 0x0000000806007c0c */ /* 0x000fe4000bf26270 */
[----:B--2---:R-:W-:Y:S01]  /*01c0*/  ISETP.NE.AND P0, PT, R4, RZ, PT ;  /* 0x000000ff0400720c */ /* 0x004fe20003f05270 */
[----:B------:R-:W0:-:S12]  /*01d0*/  POPC R8, R4 ;  /* 0x0000000400087309 */ /* 0x000e180000000000 */
[----:B------:R-:W-:Y:S02]  /*01e0*/  @P0 IMAD.MOV R10, RZ, RZ, R7 ;  /* 0x000000ffff0a0224 */ /* 0x000fe400078e0207 */
[----:B0-----:R-:W-:Y:S02]  /*01f0*/  IMAD.IADD R9, R8, 0x1, R9 ;  /* 0x0000000108097824 */ /* 0x001fe400078e0209 */
[----:B------:R-:W-:Y:S01]  /*0200*/  IMAD.MOV.U32 R7, RZ, RZ, R10 ;  /* 0x000000ffff077224 */ /* 0x000fe200078e000a */
[----:B------:R-:W-:Y:S06]  /*0210*/  @!P1 BRA `(.L_x_3) ;  /* 0xfffffffc00d09947 */ /* 0x000fec000383ffff */
[----:B------:R-:W-:Y:S05]  /*0220*/  BSYNC.RECONVERGENT B1 ;  /* 0x0000000000017941 */ /* 0x000fea0003800200 */
.L_x_2:
[----:B------:R0:W-:Y:S04]  /*0230*/  STS [R2], R9 ;  /* 0x0000000902007388 */ /* 0x0001e80000000800 */
[----:B------:R0:W-:Y:S02]  /*0240*/  STS [R0], R7 ;  /* 0x0000000700007388 */ /* 0x0001e40000000800 */
.L_x_1:
[----:B------:R-:W-:Y:S05]  /*0250*/  BSYNC.RECONVERGENT B0 ;  /* 0x0000000000007941 */ /* 0x000fea0003800200 */
.L_x_0:
[----:B------:R-:W-:Y:S01]  /*0260*/  BAR.SYNC.DEFER_BLOCKING 0x0 ;  /* 0x0000000000007b1d */ /* 0x000fe20000010000 */
[C---:B------:R-:W-:Y:S02]  /*0270*/  ISETP.GT.U32.AND P1, PT, R3.reuse, 0x7f, PT ;  /* 0x0000007f0300780c */ /* 0x040fe40003f24070 */
[----:B------:R-:W-:-:S11]  /*0280*/  ISETP.GT.U32.AND P0, PT, R3, 0x3f, PT ;  /* 0x0000003f0300780c */ /* 0x000fd60003f04070 */
[----:B------:R-:W-:Y:S04]  /*0290*/  @!P1 LDS R4, [R2+0x200] ;  /* 0x0002000002049984 */ /* 0x000fe80000000800 */
[----:B------:R-:W1:Y:S02]  /*02a0*/  @!P1 LDS R5, [R2] ;  /* 0x0000000002059984 */ /* 0x000e640000000800 */
[----:B-1----:R-:W-:-:S05]  /*02b0*/  @!P1 IADD3 R5, PT, PT, R4, R5, RZ ;  /* 0x0000000504059210 */ /* 0x002fca0007ffe0ff */
[----:B------:R-:W-:Y:S04]  /*02c0*/  @!P1 STS [R2], R5 ;  /* 0x0000000502009388 */ /* 0x000fe80000000800 */
[----:B------:R-:W-:Y:S04]  /*02d0*/  @!P1 LDS R4, [R0+0x200] ;  /* 0x0002000000049984 */ /* 0x000fe80000000800 */
[----:B0-----:R-:W0:Y:S02]  /*02e0*/  @!P1 LDS R7, [R0] ;  /* 0x0000000000079984 */ /* 0x001e240000000800 */
[----:B0-----:R-:W-:-:S05]  /*02f0*/  @!P1 IMAD.IADD R7, R4, 0x1, R7 ;  /* 0x0000000104079824 */ /* 0x001fca00078e0207 */
[----:B------:R-:W-:Y:S01]  /*0300*/  @!P1 STS [R0], R7 ;  /* 0x0000000700009388 */ /* 0x000fe20000000800 */
[----:B------:R-:W-:Y:S01]  /*0310*/  BAR.SYNC.DEFER_BLOCKING 0x0 ;  /* 0x0000000000007b1d */ /* 0x000fe20000010000 */
[----:B------:R-:W-:-:S05]  /*0320*/  ISETP.GT.U32.AND P1, PT, R3, 0x1f, PT ;  /* 0x0000001f0300780c */ /* 0x000fca0003f24070 */
[----:B------:R-:W-:Y:S04]  /*0330*/  @!P0 LDS R4, [R2+0x100] ;  /* 0x0001000002048984 */ /* 0x000fe80000000800 */
[----:B------:R-:W0:Y:S02]  /*0340*/  @!P0 LDS R9, [R2] ;  /* 0x0000000002098984 */ /* 0x000e240000000800 */
[----:B0-----:R-:W-:-:S05]  /*0350*/  @!P0 IMAD.IADD R9, R4, 0x1, R9 ;  /* 0x0000000104098824 */ /* 0x001fca00078e0209 */
[----:B------:R-:W-:Y:S04]  /*0360*/  @!P0 STS [R2], R9 ;  /* 0x0000000902008388 */ /* 0x000fe80000000800 */
[----:B------:R-:W-:Y:S04]  /*0370*/  @!P0 LDS R4, [R0+0x100] ;  /* 0x0001000000048984 */ /* 0x000fe80000000800 */
[----:B------:R-:W0:Y:S02]  /*0380*/  @!P0 LDS R5, [R0] ;  /* 0x0000000000058984 */ /* 0x000e240000000800 */
[----:B0-----:R-:W-:-:S05]  /*0390*/  @!P0 IMAD.IADD R5, R4, 0x1, R5 ;  /* 0x0000000104058824 */ /* 0x001fca00078e0205 */
[----:B------:R-:W-:Y:S01]  /*03a0*/  @!P0 STS [R0], R5 ;  /* 0x0000000500008388 */ /* 0x000fe20000000800 */
[----:B------:R-:W-:Y:S01]  /*03b0*/  BAR.SYNC.DEFER_BLOCKING 0x0 ;  /* 0x0000000000007b1d */ /* 0x000fe20000010000 */
[----:B------:R-:W-:-:S05]  /*03c0*/  ISETP.GT.U32.AND P0, PT, R3, 0xf, PT ;  /* 0x0000000f0300780c */ /* 0x000fca0003f04070 */
[----:B------:R-:W-:Y:S04]  /*03d0*/  @!P1 LDS R4, [R2+0x80] ;  /* 0x0000800002049984 */ /* 0x000fe80000000800 */
[----:B------:R-:W0:Y:S02]  /*03e0*/  @!P1 LDS R7, [R2] ;  /* 0x0000000002079984 */ /* 0x000e240000000800 */
[----:B0-----:R-:W-:-:S05]  /*03f0*/  @!P1 IADD3 R7, PT, PT, R4, R7, RZ ;  /* 0x0000000704079210 */ /* 0x001fca0007ffe0ff */
        /* <DEDUP_REMOVED lines=33> */
[----:B0-----:R-:W-:-:S05]  /*0610*/  @!P0 IADD3 R9, PT, PT, R4, R9, RZ ;  /* 0x0000000904098210 */ /* 0x001fca0007ffe0ff */
[----:B------:R-:W-:Y:S01]  /*0620*/  @!P0 STS [R0], R9 ;  /* 0x0000000900008388 */ /* 0x000fe20000000800 */
[----:B------:R-:W-:Y:S01]  /*0630*/  BAR.SYNC.DEFER_BLOCKING 0x0 ;  /* 0x0000000000007b1d */ /* 0x000fe20000010000 */
[----:B------:R-:W-:-:S05]  /*0640*/  ISETP.NE.AND P0, PT, R3, RZ, PT ;  /* 0x000000ff0300720c */ /* 0x000fca0003f05270 */
        /* <DEDUP_REMOVED lines=8> */
[----:B------:R-:W-:Y:S06]  /*06d0*/  BAR.SYNC.DEFER_BLOCKING 0x0 ;  /* 0x0000000000007b1d */ /* 0x000fec0000010000 */
[----:B------:R-:W-:Y:S04]  /*06e0*/  @!P0 LDS R3, [UR4+0x4] ;  /* 0x00000404ff038984 */ /* 0x000fe80008000800 */
[----:B------:R-:W0:Y:S02]  /*06f0*/  @!P0 LDS R4, [R2] ;  /* 0x0000000002048984 */ /* 0x000e240000000800 */
[----:B0-----:R-:W-:-:S05]  /*0700*/  @!P0 IADD3 R3, PT, PT, R3, R4, RZ ;  /* 0x0000000403038210 */ /* 0x001fca0007ffe0ff */
[----:B------:R-:W-:Y:S04]  /*0710*/  @!P0 STS [R2], R3 ;  /* 0x0000000302008388 */ /* 0x000fe80000000800 */
[----:B------:R-:W-:Y:S04]  /*0720*/  @!P0 LDS R4, [UR4+0x404] ;  /* 0x00040404ff048984 */ /* 0x000fe80008000800 */
[----:B------:R-:W0:Y:S02]  /*0730*/  @!P0 LDS R5, [R0] ;  /* 0x0000000000058984 */ /* 0x000e240000000800 */
[----:B0-----:R-:W-:-:S05]  /*0740*/  @!P0 IMAD.IADD R5, R4, 0x1, R5 ;  /* 0x0000000104058824 */ /* 0x001fca00078e0205 */
[----:B------:R0:W-:Y:S01]  /*0750*/  @!P0 STS [R0], R5 ;  /* 0x0000000500008388 */ /* 0x0001e20000000800 */
[----:B------:R-:W-:Y:S06]  /*0760*/  BAR.SYNC.DEFER_BLOCKING 0x0 ;  /* 0x0000000000007b1d */ /* 0x000fec0000010000 */
[----:B------:R-:W-:Y:S05]  /*0770*/  @P0 EXIT ;  /* 0x000000000000094d */ /* 0x000fea0003800000 */
[----:B------:R-:W1:Y:S01]  /*0780*/  LDS R7, [UR4] ;  /* 0x00000004ff077984 */ /* 0x000e620008000800 */
[----:B------:R-:W1:Y:S03]  /*0790*/  LDC.64 R2, c[0x0][0x390] ;  /* 0x0000e400ff027b82 */ /* 0x000e660000000a00 */
[----:B------:R-:W2:Y:S05]  /*07a0*/  LDS R9, [UR4+0x400] ;  /* 0x00040004ff097984 */ /* 0x000eaa0008000800 */
[----:B0-----:R-:W2:Y:S01]  /*07b0*/  LDC.64 R4, c[0x0][0x398] ;  /* 0x0000e600ff047b82 */ /* 0x001ea20000000a00 */
[----:B-1----:R-:W-:Y:S04]  /*07c0*/  REDG.E.ADD.STRONG.GPU desc[UR6][R2.64], R7 ;  /* 0x000000070200798e */ /* 0x002fe8000c12e106 */
[----:B--2---:R-:W-:Y:S01]  /*07d0*/  REDG.E.ADD.STRONG.GPU desc[UR6][R4.64], R9 ;  /* 0x000000090400798e */ /* 0x004fe2000c12e106 */
[----:B------:R-:W-:Y:S05]  /*07e0*/  EXIT ;  /* 0x000000000000794d */ /* 0x000fea0003800000 */
.L_x_4:
[----:B------:R-:W-:-:S00]  /*07f0*/  BRA `(.L_x_4) ;  /* 0xfffffffc00fc7947 */ /* 0x000fc0000383ffff */
[----:B------:R-:W-:-:S00]  /*0800*/  NOP ;  /* 0x0000000000007918 */ /* 0x000fc00000000000 */
[----:B------:R-:W-:-:S00]  /*0810*/  NOP ;  /* 0x0000000000007918 */ /* 0x000fc00000000000 */
[----:B------:R-:W-:-:S00]  /*0820*/  NOP ;  /* 0x0000000000007918 */ /* 0x000fc00000000000 */
[----:B------:R-:W-:-:S00]  /*0830*/  NOP ;  /* 0x0000000000007918 */ /* 0x000fc00000000000 */
[----:B------:R-:W-:-:S00]  /*0840*/  NOP ;  /* 0x0000000000007918 */ /* 0x000fc00000000000 */
[----:B------:R-:W-:-:S00]  /*0850*/  NOP ;  /* 0x0000000000007918 */ /* 0x000fc00000000000 */
[----:B------:R-:W-:-:S00]  /*0860*/  NOP ;  /* 0x0000000000007918 */ /* 0x000fc00000000000 */
[----:B------:R-:W-:-:S00]  /*0870*/  NOP ;  /* 0x0000000000007918 */ /* 0x000fc00000000000 */
.L_x_5:


//--------------------- .nv.shared._Z26analyze_ab_patterns_kernelPKhiPiS1_ --------------------------
	.section	.nv.shared._Z26analyze_ab_patterns_kernelPKhiPiS1_,"aw",@nobits
	.sectionflags	@""
	.align	4
.nv.shared._Z26analyze_ab_patterns_kernelPKhiPiS1_:
	.zero		3072


//--------------------- .nv.shared.reserved.0     --------------------------
	.section	.nv.shared.reserved.0,"aw",@nobits
	.weak		__nv_reservedSMEM_offset_0_alias
	.size		__nv_reservedSMEM_offset_0_alias, 0, 64
	.other		__nv_reservedSMEM_offset_0_alias,@"STO_CUDA_RESERVED_SHARED STV_DEFAULT"
__nv_reservedSMEM_offset_0_alias:
	.zero		0
	.zero		64


//--------------------- .nv.constant0._Z26analyze_ab_patterns_kernelPKhiPiS1_ --------------------------
	.section	.nv.constant0._Z26analyze_ab_patterns_kernelPKhiPiS1_,"a",@progbits
	.sectionflags	@""
	.align	4
.nv.constant0._Z26analyze_ab_patterns_kernelPKhiPiS1_:
	.zero		928


//--------------------- SYMBOLS --------------------------

	.type		.nv.reservedSmem.offset0,@object
	.size		.nv.reservedSmem.offset0,0x4
	.type		.nv.reservedSmem.cap,@object
	.size		.nv.reservedSmem.cap,0x4
